//
// Generated by NVIDIA NVVM Compiler
//
// Compiler Build ID: CL-36424714
// Cuda compilation tools, release 13.0, V13.0.88
// Based on NVVM 20.0.0
//

.version 9.0
.target sm_100
.address_size 64

	// .globl	_Z8myKernelPKfS0_Pfm

.visible .entry _Z8myKernelPKfS0_Pfm(
	.param .u64 .ptr .align 1 _Z8myKernelPKfS0_Pfm_param_0,
	.param .u64 .ptr .align 1 _Z8myKernelPKfS0_Pfm_param_1,
	.param .u64 .ptr .align 1 _Z8myKernelPKfS0_Pfm_param_2,
	.param .u64 _Z8myKernelPKfS0_Pfm_param_3
)
{
	.reg .pred 	%p<9>;
	.reg .b32 	%r<9>;
	.reg .b32 	%f<92>;
	.reg .b64 	%rd<110>;

	ld.param.u64 	%rd28, [_Z8myKernelPKfS0_Pfm_param_0];
	ld.param.u64 	%rd29, [_Z8myKernelPKfS0_Pfm_param_1];
	ld.param.u64 	%rd30, [_Z8myKernelPKfS0_Pfm_param_2];
	ld.param.u64 	%rd31, [_Z8myKernelPKfS0_Pfm_param_3];
	mov.u32 	%r1, %ctaid.y;
	mov.u32 	%r2, %ntid.y;
	mov.u32 	%r3, %tid.y;
	mad.lo.s32 	%r4, %r1, %r2, %r3;
	cvt.u64.u32 	%rd1, %r4;
	mov.u32 	%r5, %ctaid.x;
	mov.u32 	%r6, %ntid.x;
	mov.u32 	%r7, %tid.x;
	mad.lo.s32 	%r8, %r5, %r6, %r7;
	cvt.u64.u32 	%rd2, %r8;
	max.u64 	%rd32, %rd1, %rd2;
	setp.ge.u64 	%p1, %rd32, %rd31;
	@%p1 bra 	$L__BB0_12;
	cvta.to.global.u64 	%rd34, %rd28;
	cvta.to.global.u64 	%rd3, %rd29;
	cvta.to.global.u64 	%rd4, %rd30;
	mul.lo.s64 	%rd5, %rd31, %rd1;
	add.s64 	%rd35, %rd5, %rd2;
	shl.b64 	%rd36, %rd35, 2;
	add.s64 	%rd37, %rd34, %rd36;
	ld.global.f32 	%f1, [%rd37];
	mul.lo.s64 	%rd6, %rd31, %rd2;
	add.s64 	%rd7, %rd31, -1;
	shr.u64 	%rd38, %rd7, 1;
	add.s64 	%rd8, %rd38, 1;
	and.b64  	%rd9, %rd8, 7;
	setp.lt.u64 	%p2, %rd31, 15;
	mov.b64 	%rd107, 0;
	@%p2 bra 	$L__BB0_4;
	and.b64  	%rd105, %rd8, -8;
	shl.b64 	%rd40, %rd5, 2;
	add.s64 	%rd41, %rd40, %rd4;
	add.s64 	%rd104, %rd41, 32;
	shl.b64 	%rd42, %rd6, 2;
	add.s64 	%rd43, %rd42, %rd3;
	add.s64 	%rd103, %rd43, 32;
	mov.b64 	%rd107, 0;
$L__BB0_3:
	.pragma "nounroll";
	ld.global.f32 	%f2, [%rd103+-32];
	ld.global.f32 	%f3, [%rd104+-32];
	fma.rn.f32 	%f4, %f1, %f2, %f3;
	st.global.f32 	[%rd104+-32], %f4;
	ld.global.f32 	%f5, [%rd103+-28];
	ld.global.f32 	%f6, [%rd104+-28];
	fma.rn.f32 	%f7, %f1, %f5, %f6;
	st.global.f32 	[%rd104+-28], %f7;
	ld.global.f32 	%f8, [%rd103+-24];
	ld.global.f32 	%f9, [%rd104+-24];
	fma.rn.f32 	%f10, %f1, %f8, %f9;
	st.global.f32 	[%rd104+-24], %f10;
	ld.global.f32 	%f11, [%rd103+-20];
	ld.global.f32 	%f12, [%rd104+-20];
	fma.rn.f32 	%f13, %f1, %f11, %f12;
	st.global.f32 	[%rd104+-20], %f13;
	ld.global.f32 	%f14, [%rd103+-16];
	ld.global.f32 	%f15, [%rd104+-16];
	fma.rn.f32 	%f16, %f1, %f14, %f15;
	st.global.f32 	[%rd104+-16], %f16;
	ld.global.f32 	%f17, [%rd103+-12];
	ld.global.f32 	%f18, [%rd104+-12];
	fma.rn.f32 	%f19, %f1, %f17, %f18;
	st.global.f32 	[%rd104+-12], %f19;
	ld.global.f32 	%f20, [%rd103+-8];
	ld.global.f32 	%f21, [%rd104+-8];
	fma.rn.f32 	%f22, %f1, %f20, %f21;
	st.global.f32 	[%rd104+-8], %f22;
	ld.global.f32 	%f23, [%rd103+-4];
	ld.global.f32 	%f24, [%rd104+-4];
	fma.rn.f32 	%f25, %f1, %f23, %f24;
	st.global.f32 	[%rd104+-4], %f25;
	ld.global.f32 	%f26, [%rd103];
	ld.global.f32 	%f27, [%rd104];
	fma.rn.f32 	%f28, %f1, %f26, %f27;
	st.global.f32 	[%rd104], %f28;
	ld.global.f32 	%f29, [%rd103+4];
	ld.global.f32 	%f30, [%rd104+4];
	fma.rn.f32 	%f31, %f1, %f29, %f30;
	st.global.f32 	[%rd104+4], %f31;
	ld.global.f32 	%f32, [%rd103+8];
	ld.global.f32 	%f33, [%rd104+8];
	fma.rn.f32 	%f34, %f1, %f32, %f33;
	st.global.f32 	[%rd104+8], %f34;
	ld.global.f32 	%f35, [%rd103+12];
	ld.global.f32 	%f36, [%rd104+12];
	fma.rn.f32 	%f37, %f1, %f35, %f36;
	st.global.f32 	[%rd104+12], %f37;
	ld.global.f32 	%f38, [%rd103+16];
	ld.global.f32 	%f39, [%rd104+16];
	fma.rn.f32 	%f40, %f1, %f38, %f39;
	st.global.f32 	[%rd104+16], %f40;
	ld.global.f32 	%f41, [%rd103+20];
	ld.global.f32 	%f42, [%rd104+20];
	fma.rn.f32 	%f43, %f1, %f41, %f42;
	st.global.f32 	[%rd104+20], %f43;
	ld.global.f32 	%f44, [%rd103+24];
	ld.global.f32 	%f45, [%rd104+24];
	fma.rn.f32 	%f46, %f1, %f44, %f45;
	st.global.f32 	[%rd104+24], %f46;
	ld.global.f32 	%f47, [%rd103+28];
	ld.global.f32 	%f48, [%rd104+28];
	fma.rn.f32 	%f49, %f1, %f47, %f48;
	st.global.f32 	[%rd104+28], %f49;
	add.s64 	%rd107, %rd107, 16;
	add.s64 	%rd105, %rd105, -8;
	add.s64 	%rd104, %rd104, 64;
	add.s64 	%rd103, %rd103, 64;
	setp.ne.s64 	%p3, %rd105, 0;
	@%p3 bra 	$L__BB0_3;
$L__BB0_4:
	setp.eq.s64 	%p4, %rd9, 0;
	@%p4 bra 	$L__BB0_12;
	shl.b64 	%rd44, %rd5, 2;
	add.s64 	%rd22, %rd4, %rd44;
	shl.b64 	%rd45, %rd6, 2;
	add.s64 	%rd23, %rd3, %rd45;
	setp.lt.u64 	%p5, %rd9, 4;
	@%p5 bra 	$L__BB0_7;
	shl.b64 	%rd46, %rd107, 2;
	add.s64 	%rd47, %rd23, %rd46;
	ld.global.f32 	%f50, [%rd47];
	add.s64 	%rd48, %rd22, %rd46;
	ld.global.f32 	%f51, [%rd48];
	fma.rn.f32 	%f52, %f1, %f50, %f51;
	st.global.f32 	[%rd48], %f52;
	add.s64 	%rd49, %rd46, 4;
	and.b64  	%rd50, %rd49, 17179869180;
	add.s64 	%rd51, %rd23, %rd50;
	ld.global.f32 	%f53, [%rd51];
	add.s64 	%rd52, %rd22, %rd50;
	ld.global.f32 	%f54, [%rd52];
	fma.rn.f32 	%f55, %f1, %f53, %f54;
	st.global.f32 	[%rd52], %f55;
	add.s64 	%rd53, %rd46, 8;
	and.b64  	%rd54, %rd53, 17179869180;
	add.s64 	%rd55, %rd23, %rd54;
	ld.global.f32 	%f56, [%rd55];
	add.s64 	%rd56, %rd22, %rd54;
	ld.global.f32 	%f57, [%rd56];
	fma.rn.f32 	%f58, %f1, %f56, %f57;
	st.global.f32 	[%rd56], %f58;
	add.s64 	%rd57, %rd46, 12;
	and.b64  	%rd58, %rd57, 17179869180;
	add.s64 	%rd59, %rd23, %rd58;
	ld.global.f32 	%f59, [%rd59];
	add.s64 	%rd60, %rd22, %rd58;
	ld.global.f32 	%f60, [%rd60];
	fma.rn.f32 	%f61, %f1, %f59, %f60;
	st.global.f32 	[%rd60], %f61;
	add.s64 	%rd61, %rd46, 16;
	and.b64  	%rd62, %rd61, 17179869180;
	add.s64 	%rd63, %rd23, %rd62;
	ld.global.f32 	%f62, [%rd63];
	add.s64 	%rd64, %rd22, %rd62;
	ld.global.f32 	%f63, [%rd64];
	fma.rn.f32 	%f64, %f1, %f62, %f63;
	st.global.f32 	[%rd64], %f64;
	add.s64 	%rd65, %rd46, 20;
	and.b64  	%rd66, %rd65, 17179869180;
	add.s64 	%rd67, %rd23, %rd66;
	ld.global.f32 	%f65, [%rd67];
	add.s64 	%rd68, %rd22, %rd66;
	ld.global.f32 	%f66, [%rd68];
	fma.rn.f32 	%f67, %f1, %f65, %f66;
	st.global.f32 	[%rd68], %f67;
	add.s64 	%rd69, %rd46, 24;
	and.b64  	%rd70, %rd69, 17179869180;
	add.s64 	%rd71, %rd23, %rd70;
	ld.global.f32 	%f68, [%rd71];
	add.s64 	%rd72, %rd22, %rd70;
	ld.global.f32 	%f69, [%rd72];
	fma.rn.f32 	%f70, %f1, %f68, %f69;
	st.global.f32 	[%rd72], %f70;
	add.s64 	%rd73, %rd46, 28;
	and.b64  	%rd74, %rd73, 17179869180;
	add.s64 	%rd75, %rd23, %rd74;
	ld.global.f32 	%f71, [%rd75];
	add.s64 	%rd76, %rd22, %rd74;
	ld.global.f32 	%f72, [%rd76];
	fma.rn.f32 	%f73, %f1, %f71, %f72;
	st.global.f32 	[%rd76], %f73;
	add.s64 	%rd77, %rd107, 8;
	and.b64  	%rd107, %rd77, 4294967295;
$L__BB0_7:
	and.b64  	%rd78, %rd8, 3;
	setp.eq.s64 	%p6, %rd78, 0;
	@%p6 bra 	$L__BB0_12;
	setp.eq.s64 	%p7, %rd78, 1;
	@%p7 bra 	$L__BB0_10;
	shl.b64 	%rd79, %rd107, 2;
	add.s64 	%rd80, %rd23, %rd79;
	ld.global.f32 	%f74, [%rd80];
	add.s64 	%rd81, %rd22, %rd79;
	ld.global.f32 	%f75, [%rd81];
	fma.rn.f32 	%f76, %f1, %f74, %f75;
	st.global.f32 	[%rd81], %f76;
	add.s64 	%rd82, %rd79, 4;
	and.b64  	%rd83, %rd82, 17179869180;
	add.s64 	%rd84, %rd23, %rd83;
	ld.global.f32 	%f77, [%rd84];
	add.s64 	%rd85, %rd22, %rd83;
	ld.global.f32 	%f78, [%rd85];
	fma.rn.f32 	%f79, %f1, %f77, %f78;
	st.global.f32 	[%rd85], %f79;
	add.s64 	%rd86, %rd79, 8;
	and.b64  	%rd87, %rd86, 17179869180;
	add.s64 	%rd88, %rd23, %rd87;
	ld.global.f32 	%f80, [%rd88];
	add.s64 	%rd89, %rd22, %rd87;
	ld.global.f32 	%f81, [%rd89];
	fma.rn.f32 	%f82, %f1, %f80, %f81;
	st.global.f32 	[%rd89], %f82;
	add.s64 	%rd90, %rd79, 12;
	and.b64  	%rd91, %rd90, 17179869180;
	add.s64 	%rd92, %rd23, %rd91;
	ld.global.f32 	%f83, [%rd92];
	add.s64 	%rd93, %rd22, %rd91;
	ld.global.f32 	%f84, [%rd93];
	fma.rn.f32 	%f85, %f1, %f83, %f84;
	st.global.f32 	[%rd93], %f85;
	add.s64 	%rd94, %rd107, 4;
	and.b64  	%rd107, %rd94, 4294967295;
$L__BB0_10:
	and.b64  	%rd95, %rd7, 2;
	setp.ne.s64 	%p8, %rd95, 0;
	@%p8 bra 	$L__BB0_12;
	shl.b64 	%rd96, %rd107, 2;
	add.s64 	%rd97, %rd23, %rd96;
	ld.global.f32 	%f86, [%rd97];
	add.s64 	%rd98, %rd22, %rd96;
	ld.global.f32 	%f87, [%rd98];
	fma.rn.f32 	%f88, %f1, %f86, %f87;
	st.global.f32 	[%rd98], %f88;
	add.s64 	%rd99, %rd96, 4;
	and.b64  	%rd100, %rd99, 17179869180;
	add.s64 	%rd101, %rd23, %rd100;
	ld.global.f32 	%f89, [%rd101];
	add.s64 	%rd102, %rd22, %rd100;
	ld.global.f32 	%f90, [%rd102];
	fma.rn.f32 	%f91, %f1, %f89, %f90;
	st.global.f32 	[%rd102], %f91;
$L__BB0_12:
	ret;

}


// ===== COMPILED SASS (sm_100) =====

	.target	sm_100

	.elftype	@"ET_EXEC"


//--------------------- .note.nv.tkinfo           --------------------------
	.section	.note.nv.tkinfo,"",@"SHT_NOTE"
	.sectionflags	@"SHF_NOTE_NV_TKINFO"
	.tkinfo
        /*0018*/ 	.word	0x00000002
        /*0030*/ 	.string	""
        /*0030*/ 	.string	"ptxas"
        /*0030*/ 	.string	"Cuda compilation tools, release 13.0, V13.0.88"
        /*0030*/ 	.string	"Build cuda_13.0.r13.0/compiler.36424714_0"
        /*0030*/ 	.string	"-arch sm_100 -m 64 "



//--------------------- .note.nv.cuinfo           --------------------------
	.section	.note.nv.cuinfo,"",@"SHT_NOTE"
	.sectionflags	@"SHF_NOTE_NV_CUINFO"
        /*0018*/ 	.short	0x0002
        /*001a*/ 	.short	0x0064
        /*001c*/ 	.short	0x0082
	.zero		2


//--------------------- .nv.info                  --------------------------
	.section	.nv.info,"",@"SHT_CUDA_INFO"
	.align	4


	//----- nvinfo : EIATTR_REGCOUNT
	.align		4
        /*0000*/ 	.byte	0x04, 0x2f
        /*0002*/ 	.short	(.L_1 - .L_0)
	.align		4
.L_0:
        /*0004*/ 	.word	index@(_Z8myKernelPKfS0_Pfm)
        /*0008*/ 	.word	0x0000001c


	//----- nvinfo : EIATTR_FRAME_SIZE
	.align		4
.L_1:
        /*000c*/ 	.byte	0x04, 0x11
        /*000e*/ 	.short	(.L_3 - .L_2)
	.align		4
.L_2:
        /*0010*/ 	.word	index@(_Z8myKernelPKfS0_Pfm)
        /*0014*/ 	.word	0x00000000


	//----- nvinfo : EIATTR_MIN_STACK_SIZE
	.align		4
.L_3:
        /*0018*/ 	.byte	0x04, 0x12
        /*001a*/ 	.short	(.L_5 - .L_4)
	.align		4
.L_4:
        /*001c*/ 	.word	index@(_Z8myKernelPKfS0_Pfm)
        /*0020*/ 	.word	0x00000000
.L_5:


//--------------------- .nv.compat                --------------------------
	.section	.nv.compat,"",@"SHT_CUDA_COMPAT_INFO"
	.align	4
        /*0000*/ 	.byte	0x02, 0x09, 0x00, 0x00, 0x02, 0x02, 0x01, 0x00, 0x02, 0x05, 0x05, 0x00, 0x03, 0x07, 0x01, 0x01
        /*0010*/ 	.byte	0x02, 0x03, 0x00, 0x00, 0x02, 0x06, 0x01, 0x00, 0x04, 0x0b, 0x08, 0x00, 0x09, 0x00, 0x00, 0x00
        /*0020*/ 	.byte	0x00, 0x00, 0x00, 0x00


//--------------------- .nv.info._Z8myKernelPKfS0_Pfm --------------------------
	.section	.nv.info._Z8myKernelPKfS0_Pfm,"",@"SHT_CUDA_INFO"
	.sectionflags	@""
	.align	4


	//----- nvinfo : EIATTR_CUDA_API_VERSION
	.align		4
        /*0000*/ 	.byte	0x04, 0x37
        /*0002*/ 	.short	(.L_7 - .L_6)
.L_6:
        /*0004*/ 	.word	0x00000082


	//----- nvinfo : EIATTR_KPARAM_INFO
	.align		4
.L_7:
        /*0008*/ 	.byte	0x04, 0x17
        /*000a*/ 	.short	(.L_9 - .L_8)
.L_8:
        /*000c*/ 	.word	0x00000000
        /*0010*/ 	.short	0x0003
        /*0012*/ 	.short	0x0018
        /*0014*/ 	.byte	0x00, 0xf0, 0x21, 0x00


	//----- nvinfo : EIATTR_KPARAM_INFO
	.align		4
.L_9:
        /*0018*/ 	.byte	0x04, 0x17
        /*001a*/ 	.short	(.L_11 - .L_10)
.L_10:
        /*001c*/ 	.word	0x00000000
        /*0020*/ 	.short	0x0002
        /*0022*/ 	.short	0x0010
        /*0024*/ 	.byte	0x00, 0xf5, 0x21, 0x00


	//----- nvinfo : EIATTR_KPARAM_INFO
	.align		4
.L_11:
        /*0028*/ 	.byte	0x04, 0x17
        /*002a*/ 	.short	(.L_13 - .L_12)
.L_12:
        /*002c*/ 	.word	0x00000000
        /*0030*/ 	.short	0x0001
        /*0032*/ 	.short	0x0008
        /*0034*/ 	.byte	0x00, 0xf5, 0x21, 0x00


	//----- nvinfo : EIATTR_KPARAM_INFO
	.align		4
.L_13:
        /*0038*/ 	.byte	0x04, 0x17
        /*003a*/ 	.short	(.L_15 - .L_14)
.L_14:
        /*003c*/ 	.word	0x00000000
        /*0040*/ 	.short	0x0000
        /*0042*/ 	.short	0x0000
        /*0044*/ 	.byte	0x00, 0xf5, 0x21, 0x00


	//----- nvinfo : EIATTR_SPARSE_MMA_MASK
	.align		4
.L_15:
        /*0048*/ 	.byte	0x03, 0x50
        /*004a*/ 	.short	0x0000


	//----- nvinfo : EIATTR_MAXREG_COUNT
	.align		4
        /*004c*/ 	.byte	0x03, 0x1b
        /*004e*/ 	.short	0x00ff


	//----- nvinfo : EIATTR_MERCURY_ISA_VERSION
	.align		4
        /*0050*/ 	.byte	0x03, 0x5f
        /*0052*/ 	.short	0x0101


	//----- nvinfo : EIATTR_VRC_CTA_INIT_COUNT
	.align		4
        /*0054*/ 	.byte	0x02, 0x4a
	.zero		1
	.zero		1


	//----- nvinfo : EIATTR_EXIT_INSTR_OFFSETS
	.align		4
        /*0058*/ 	.byte	0x04, 0x1c
        /*005a*/ 	.short	(.L_17 - .L_16)


	//   ....[0]....
.L_16:
        /*005c*/ 	.word	0x000000f0


	//   ....[1]....
        /*0060*/ 	.word	0x00000830


	//   ....[2]....
        /*0064*/ 	.word	0x00000f00


	//   ....[3]....
        /*0068*/ 	.word	0x00001250


	//   ....[4]....
        /*006c*/ 	.word	0x000013c0


	//----- nvinfo : EIATTR_CBANK_PARAM_SIZE
	.align		4
.L_17:
        /*0070*/ 	.byte	0x03, 0x19
        /*0072*/ 	.short	0x0020


	//----- nvinfo : EIATTR_PARAM_CBANK
	.align		4
        /*0074*/ 	.byte	0x04, 0x0a
        /*0076*/ 	.short	(.L_19 - .L_18)
	.align		4
.L_18:
        /*0078*/ 	.word	index@(.nv.constant0._Z8myKernelPKfS0_Pfm)
        /*007c*/ 	.short	0x0380
        /*007e*/ 	.short	0x0020


	//----- nvinfo : EIATTR_SW_WAR
	.align		4
.L_19:
        /*0080*/ 	.byte	0x04, 0x36
        /*0082*/ 	.short	(.L_21 - .L_20)
.L_20:
        /*0084*/ 	.word	0x00000008
.L_21:


//--------------------- .nv.callgraph             --------------------------
	.section	.nv.callgraph,"",@"SHT_CUDA_CALLGRAPH"
	.align	4
	.sectionentsize	8
	.align		4
        /*0000*/ 	.word	0x00000000
	.align		4
        /*0004*/ 	.word	0xffffffff
	.align		4
        /*0008*/ 	.word	0x00000000
	.align		4
        /*000c*/ 	.word	0xfffffffe
	.align		4
        /*0010*/ 	.word	0x00000000
	.align		4
        /*0014*/ 	.word	0xfffffffd
	.align		4
        /*0018*/ 	.word	0x00000000
	.align		4
        /*001c*/ 	.word	0xfffffffc


//--------------------- .text._Z8myKernelPKfS0_Pfm --------------------------
	.section	.text._Z8myKernelPKfS0_Pfm,"ax",@progbits
	.align	128
        .global         _Z8myKernelPKfS0_Pfm
        .type           _Z8myKernelPKfS0_Pfm,@function
        .size           _Z8myKernelPKfS0_Pfm,(.L_x_5 - _Z8myKernelPKfS0_Pfm)
        .other          _Z8myKernelPKfS0_Pfm,@"STO_CUDA_ENTRY STV_DEFAULT"
_Z8myKernelPKfS0_Pfm:
.text._Z8myKernelPKfS0_Pfm:
[----:B------:R-:W-:Y:S01]  /*0000*/  LDC R1, c[0x0][0x37c] ;  /* 0x0000df00ff017b82 */ /* 0x000fe20000000800 */
[----:B------:R-:W0:Y:S07]  /*0010*/  S2R R0, SR_TID.Y ;  /* 0x0000000000007919 */ /* 0x000e2e0000002200 */
[----:B------:R-:W0:Y:S01]  /*0020*/  LDC R13, c[0x0][0x364] ;  /* 0x0000d900ff0d7b82 */ /* 0x000e220000000800 */
[----:B------:R-:W1:Y:S07]  /*0030*/  S2R R3, SR_TID.X ;  /* 0x0000000000037919 */ /* 0x000e6e0000002100 */
[----:B------:R-:W0:Y:S08]  /*0040*/  S2UR UR4, SR_CTAID.Y ;  /* 0x00000000000479c3 */ /* 0x000e300000002600 */
[----:B------:R-:W1:Y:S08]  /*0050*/  S2UR UR5, SR_CTAID.X ;  /* 0x00000000000579c3 */ /* 0x000e700000002500 */
[----:B------:R-:W1:Y:S08]  /*0060*/  LDC R4, c[0x0][0x360] ;  /* 0x0000d800ff047b82 */ /* 0x000e700000000800 */
[----:B------:R-:W2:Y:S01]  /*0070*/  LDC.64 R14, c[0x0][0x398] ;  /* 0x0000e600ff0e7b82 */ /* 0x000ea20000000a00 */
[----:B0-----:R-:W-:-:S02]  /*0080*/  IMAD R13, R13, UR4, R0 ;  /* 0x000000040d0d7c24 */ /* 0x001fc4000f8e0200 */
[----:B-1----:R-:W-:-:S05]  /*0090*/  IMAD R4, R4, UR5, R3 ;  /* 0x0000000504047c24 */ /* 0x002fca000f8e0203 */
[----:B------:R-:W-:-:S04]  /*00a0*/  ISETP.GT.U32.AND P0, PT, R13, R4, PT ;  /* 0x000000040d00720c */ /* 0x000fc80003f04070 */
[----:B------:R-:W-:-:S04]  /*00b0*/  ISETP.GT.U32.AND.EX P0, PT, RZ, RZ, PT, P0 ;  /* 0x000000ffff00720c */ /* 0x000fc80003f04100 */
[----:B------:R-:W-:-:S04]  /*00c0*/  SEL R3, R13, R4, P0 ;  /* 0x000000040d037207 */ /* 0x000fc80000000000 */
[----:B--2---:R-:W-:-:S04]  /*00d0*/  ISETP.GE.U32.AND P0, PT, R3, R14, PT ;  /* 0x0000000e0300720c */ /* 0x004fc80003f06070 */
[----:B------:R-:W-:-:S13]  /*00e0*/  ISETP.GE.U32.AND.EX P0, PT, RZ, R15, PT, P0 ;  /* 0x0000000fff00720c */ /* 0x000fda0003f06100 */
[----:B------:R-:W-:Y:S05]  /*00f0*/  @P0 EXIT ;  /* 0x000000000000094d */ /* 0x000fea0003800000 */
[----:B------:R-:W0:Y:S01]  /*0100*/  LDCU.64 UR4, c[0x0][0x380] ;  /* 0x00007000ff0477ac */ /* 0x000e220008000a00 */
[C---:B------:R-:W-:Y:S01]  /*0110*/  IADD3 R0, P0, PT, R14.reuse, -0x1, RZ ;  /* 0xffffffff0e007810 */ /* 0x040fe20007f1e0ff */
[----:B------:R-:W-:Y:S01]  /*0120*/  IMAD.WIDE.U32 R6, R13, R14, RZ ;  /* 0x0000000e0d067225 */ /* 0x000fe200078e00ff */
[----:B------:R-:W-:Y:S01]  /*0130*/  ISETP.GE.U32.AND P1, PT, R14, 0xf, PT ;  /* 0x0000000f0e00780c */ /* 0x000fe20003f26070 */
[----:B------:R-:W1:Y:S01]  /*0140*/  LDCU.64 UR8, c[0x0][0x358] ;  /* 0x00006b00ff0877ac */ /* 0x000e620008000a00 */
[----:B------:R-:W-:Y:S01]  /*0150*/  IADD3.X R11, PT, PT, R15, -0x1, RZ, P0, !PT ;  /* 0xffffffff0f0b7810 */ /* 0x000fe200007fe4ff */
[-C--:B------:R-:W-:Y:S01]  /*0160*/  IMAD R13, R13, R15.reuse, R7 ;  /* 0x0000000f0d0d7224 */ /* 0x080fe200078e0207 */
[C---:B------:R-:W-:Y:S01]  /*0170*/  IADD3 R9, P0, PT, R4.reuse, R6, RZ ;  /* 0x0000000604097210 */ /* 0x040fe20007f1e0ff */
[----:B------:R-:W-:Y:S01]  /*0180*/  IMAD.WIDE.U32 R2, R4, R14, RZ ;  /* 0x0000000e04027225 */ /* 0x000fe200078e00ff */
[----:B------:R-:W-:Y:S02]  /*0190*/  SHF.R.U64 R5, R0, 0x1, R11 ;  /* 0x0000000100057819 */ /* 0x000fe4000000120b */
[----:B------:R-:W-:Y:S01]  /*01a0*/  ISETP.GE.U32.AND.EX P1, PT, R15, RZ, PT, P1 ;  /* 0x000000ff0f00720c */ /* 0x000fe20003f26110 */
[----:B------:R-:W-:Y:S01]  /*01b0*/  IMAD.X R10, RZ, RZ, R13, P0 ;  /* 0x000000ffff0a7224 */ /* 0x000fe200000e060d */
[----:B------:R-:W-:Y:S01]  /*01c0*/  IADD3 R5, P2, PT, R5, 0x1, RZ ;  /* 0x0000000105057810 */ /* 0x000fe20007f5e0ff */
[----:B------:R-:W-:Y:S01]  /*01d0*/  IMAD R15, R4, R15, R3 ;  /* 0x0000000f040f7224 */ /* 0x000fe200078e0203 */
[----:B------:R-:W-:-:S02]  /*01e0*/  SHF.R.U32.HI R12, RZ, 0x1, R11 ;  /* 0x00000001ff0c7819 */ /* 0x000fc4000001160b */
[----:B------:R-:W-:Y:S02]  /*01f0*/  LOP3.LUT R16, R5, 0x7, RZ, 0xc0, !PT ;  /* 0x0000000705107812 */ /* 0x000fe400078ec0ff */
[C---:B0-----:R-:W-:Y:S02]  /*0200*/  LEA R8, P3, R9.reuse, UR4, 0x2 ;  /* 0x0000000409087c11 */ /* 0x041fe4000f8610ff */
[----:B------:R-:W-:Y:S02]  /*0210*/  ISETP.NE.U32.AND P0, PT, R16, RZ, PT ;  /* 0x000000ff1000720c */ /* 0x000fe40003f05070 */
[----:B------:R-:W-:Y:S01]  /*0220*/  LEA.HI.X R9, R9, UR5, R10, 0x2, P3 ;  /* 0x0000000509097c11 */ /* 0x000fe200098f140a */
[----:B------:R-:W-:Y:S01]  /*0230*/  UMOV UR4, URZ ;  /* 0x000000ff00047c82 */ /* 0x000fe20008000000 */
[----:B------:R-:W-:Y:S01]  /*0240*/  UMOV UR5, URZ ;  /* 0x000000ff00057c82 */ /* 0x000fe20008000000 */
[----:B------:R-:W-:Y:S02]  /*0250*/  ISETP.NE.AND.EX P0, PT, RZ, RZ, PT, P0 ;  /* 0x000000ffff00720c */ /* 0x000fe40003f05300 */
[----:B-1----:R0:W5:Y:S01]  /*0260*/  LDG.E R4, desc[UR8][R8.64] ;  /* 0x0000000808047981 */ /* 0x002162000c1e1900 */
[----:B------:R-:W-:Y:S01]  /*0270*/  IMAD.X R12, RZ, RZ, R12, P2 ;  /* 0x000000ffff0c7224 */ /* 0x000fe200010e060c */
[----:B------:R-:W-:Y:S09]  /*0280*/  @!P1 BRA `(.L_x_0) ;  /* 0x0000000400689947 */ /* 0x000ff20003800000 */
[----:B------:R-:W1:Y:S01]  /*0290*/  LDCU.64 UR4, c[0x0][0x390] ;  /* 0x00007200ff0477ac */ /* 0x000e620008000a00 */
[----:B------:R-:W-:Y:S01]  /*02a0*/  LOP3.LUT R14, R5, 0xfffffff8, RZ, 0xc0, !PT ;  /* 0xfffffff8050e7812 */ /* 0x000fe200078ec0ff */
[----:B------:R-:W0:Y:S01]  /*02b0*/  LDCU.64 UR6, c[0x0][0x388] ;  /* 0x00007100ff0677ac */ /* 0x000e220008000a00 */
[----:B-1----:R-:W-:Y:S01]  /*02c0*/  LEA R17, P1, R6, UR4, 0x2 ;  /* 0x0000000406117c11 */ /* 0x002fe2000f8210ff */
[----:B------:R-:W-:Y:S01]  /*02d0*/  UMOV UR4, URZ ;  /* 0x000000ff00047c82 */ /* 0x000fe20008000000 */
[----:B0-----:R-:W-:Y:S02]  /*02e0*/  LEA R8, P3, R2, UR6, 0x2 ;  /* 0x0000000602087c11 */ /* 0x001fe4000f8610ff */
[----:B------:R-:W-:Y:S02]  /*02f0*/  IADD3 R17, P2, PT, R17, 0x20, RZ ;  /* 0x0000002011117810 */ /* 0x000fe40007f5e0ff */
[----:B------:R-:W-:Y:S02]  /*0300*/  IADD3 R8, P4, PT, R8, 0x20, RZ ;  /* 0x0000002008087810 */ /* 0x000fe40007f9e0ff */
[----:B------:R-:W-:Y:S01]  /*0310*/  LEA.HI.X R18, R6, UR5, R13, 0x2, P1 ;  /* 0x0000000506127c11 */ /* 0x000fe200088f140d */
[----:B------:R-:W-:Y:S01]  /*0320*/  UMOV UR5, URZ ;  /* 0x000000ff00057c82 */ /* 0x000fe20008000000 */
[----:B------:R-:W-:-:S03]  /*0330*/  LEA.HI.X R9, R2, UR7, R15, 0x2, P3 ;  /* 0x0000000702097c11 */ /* 0x000fc600098f140f */
[----:B------:R-:W-:Y:S02]  /*0340*/  IMAD.X R18, RZ, RZ, R18, P2 ;  /* 0x000000ffff127224 */ /* 0x000fe400010e0612 */
[----:B------:R-:W-:-:S07]  /*0350*/  IMAD.X R9, RZ, RZ, R9, P4 ;  /* 0x000000ffff097224 */ /* 0x000fce00020e0609 */
.L_x_1:
[----:B-1----:R-:W-:Y:S02]  /*0360*/  IMAD.MOV.U32 R10, RZ, RZ, R17 ;  /* 0x000000ffff0a7224 */ /* 0x002fe400078e0011 */
[----:B------:R-:W-:Y:S01]  /*0370*/  IMAD.MOV.U32 R11, RZ, RZ, R18 ;  /* 0x000000ffff0b7224 */ /* 0x000fe200078e0012 */
[----:B------:R-:W2:Y:S04]  /*0380*/  LDG.E R17, desc[UR8][R8.64+-0x20] ;  /* 0xffffe00808117981 */ /* 0x000ea8000c1e1900 */
[----:B------:R-:W2:Y:S04]  /*0390*/  LDG.E R19, desc[UR8][R10.64+-0x20] ;  /* 0xffffe0080a137981 */ /* 0x000ea8000c1e1900 */
[----:B------:R-:W3:Y:S04]  /*03a0*/  LDG.E R21, desc[UR8][R10.64+-0x1c] ;  /* 0xffffe4080a157981 */ /* 0x000ee8000c1e1900 */
[----:B------:R-:W4:Y:S04]  /*03b0*/  LDG.E R23, desc[UR8][R10.64+-0x18] ;  /* 0xffffe8080a177981 */ /* 0x000f28000c1e1900 */
[----:B------:R-:W4:Y:S01]  /*03c0*/  LDG.E R25, desc[UR8][R10.64+-0x14] ;  /* 0xffffec080a197981 */ /* 0x000f22000c1e1900 */
[----:B--2--5:R-:W-:-:S05]  /*03d0*/  FFMA R17, R4, R17, R19 ;  /* 0x0000001104117223 */ /* 0x024fca0000000013 */
[----:B------:R0:W-:Y:S04]  /*03e0*/  STG.E desc[UR8][R10.64+-0x20], R17 ;  /* 0xffffe0110a007986 */ /* 0x0001e8000c101908 */
[----:B------:R-:W3:Y:S02]  /*03f0*/  LDG.E R19, desc[UR8][R8.64+-0x1c] ;  /* 0xffffe40808137981 */ /* 0x000ee4000c1e1900 */
[----:B---3--:R-:W-:-:S05]  /*0400*/  FFMA R19, R4, R19, R21 ;  /* 0x0000001304137223 */ /* 0x008fca0000000015 */
[----:B------:R1:W-:Y:S04]  /*0410*/  STG.E desc[UR8][R10.64+-0x1c], R19 ;  /* 0xffffe4130a007986 */ /* 0x0003e8000c101908 */
[----:B------:R-:W4:Y:S02]  /*0420*/  LDG.E R21, desc[UR8][R8.64+-0x18] ;  /* 0xffffe80808157981 */ /* 0x000f24000c1e1900 */
[----:B----4-:R-:W-:-:S05]  /*0430*/  FFMA R21, R4, R21, R23 ;  /* 0x0000001504157223 */ /* 0x010fca0000000017 */
[----:B------:R2:W-:Y:S04]  /*0440*/  STG.E desc[UR8][R10.64+-0x18], R21 ;  /* 0xffffe8150a007986 */ /* 0x0005e8000c101908 */
[----:B------:R-:W3:Y:S02]  /*0450*/  LDG.E R23, desc[UR8][R8.64+-0x14] ;  /* 0xffffec0808177981 */ /* 0x000ee4000c1e1900 */
[C---:B---3--:R-:W-:Y:S02]  /*0460*/  FFMA R23, R4.reuse, R23, R25 ;  /* 0x0000001704177223 */ /* 0x048fe40000000019 */
[----:B------:R-:W3:Y:S04]  /*0470*/  LDG.E R25, desc[UR8][R10.64+-0x10] ;  /* 0xfffff0080a197981 */ /* 0x000ee8000c1e1900 */
[----:B------:R4:W-:Y:S04]  /*0480*/  STG.E desc[UR8][R10.64+-0x14], R23 ;  /* 0xffffec170a007986 */ /* 0x0009e8000c101908 */
[----:B0-----:R-:W3:Y:S02]  /*0490*/  LDG.E R17, desc[UR8][R8.64+-0x10] ;  /* 0xfffff00808117981 */ /* 0x001ee4000c1e1900 */
[----:B---3--:R-:W-:-:S02]  /*04a0*/  FFMA R17, R4, R17, R25 ;  /* 0x0000001104117223 */ /* 0x008fc40000000019 */
[----:B------:R-:W3:Y:S04]  /*04b0*/  LDG.E R25, desc[UR8][R10.64+-0xc] ;  /* 0xfffff4080a197981 */ /* 0x000ee8000c1e1900 */
[----:B------:R0:W-:Y:S04]  /*04c0*/  STG.E desc[UR8][R10.64+-0x10], R17 ;  /* 0xfffff0110a007986 */ /* 0x0001e8000c101908 */
[----:B-1----:R-:W3:Y:S02]  /*04d0*/  LDG.E R19, desc[UR8][R8.64+-0xc] ;  /* 0xfffff40808137981 */ /* 0x002ee4000c1e1900 */
[----:B---3--:R-:W-:-:S02]  /*04e0*/  FFMA R19, R4, R19, R25 ;  /* 0x0000001304137223 */ /* 0x008fc40000000019 */
[----:B------:R-:W3:Y:S04]  /*04f0*/  LDG.E R25, desc[UR8][R10.64+-0x8] ;  /* 0xfffff8080a197981 */ /* 0x000ee8000c1e1900 */
[----:B------:R1:W-:Y:S04]  /*0500*/  STG.E desc[UR8][R10.64+-0xc], R19 ;  /* 0xfffff4130a007986 */ /* 0x0003e8000c101908 */
[----:B--2---:R-:W3:Y:S02]  /*0510*/  LDG.E R21, desc[UR8][R8.64+-0x8] ;  /* 0xfffff80808157981 */ /* 0x004ee4000c1e1900 */
[----:B---3--:R-:W-:-:S02]  /*0520*/  FFMA R21, R4, R21, R25 ;  /* 0x0000001504157223 */ /* 0x008fc40000000019 */
[----:B------:R-:W2:Y:S04]  /*0530*/  LDG.E R25, desc[UR8][R10.64+-0x4] ;  /* 0xfffffc080a197981 */ /* 0x000ea8000c1e1900 */
[----:B------:R3:W-:Y:S04]  /*0540*/  STG.E desc[UR8][R10.64+-0x8], R21 ;  /* 0xfffff8150a007986 */ /* 0x0007e8000c101908 */
[----:B----4-:R-:W2:Y:S02]  /*0550*/  LDG.E R23, desc[UR8][R8.64+-0x4] ;  /* 0xfffffc0808177981 */ /* 0x010ea4000c1e1900 */
[----:B--2---:R-:W-:-:S02]  /*0560*/  FFMA R23, R4, R23, R25 ;  /* 0x0000001704177223 */ /* 0x004fc40000000019 */
[----:B------:R-:W2:Y:S04]  /*0570*/  LDG.E R25, desc[UR8][R10.64] ;  /* 0x000000080a197981 */ /* 0x000ea8000c1e1900 */
[----:B------:R4:W-:Y:S04]  /*0580*/  STG.E desc[UR8][R10.64+-0x4], R23 ;  /* 0xfffffc170a007986 */ /* 0x0009e8000c101908 */
[----:B0-----:R-:W2:Y:S02]  /*0590*/  LDG.E R17, desc[UR8][R8.64] ;  /* 0x0000000808117981 */ /* 0x001ea4000c1e1900 */
[----:B--2---:R-:W-:-:S02]  /*05a0*/  FFMA R17, R4, R17, R25 ;  /* 0x0000001104117223 */ /* 0x004fc40000000019 */
[----:B------:R-:W2:Y:S04]  /*05b0*/  LDG.E R25, desc[UR8][R10.64+0x4] ;  /* 0x000004080a197981 */ /* 0x000ea8000c1e1900 */
[----:B------:R0:W-:Y:S04]  /*05c0*/  STG.E desc[UR8][R10.64], R17 ;  /* 0x000000110a007986 */ /* 0x0001e8000c101908 */
[----:B-1----:R-:W2:Y:S02]  /*05d0*/  LDG.E R19, desc[UR8][R8.64+0x4] ;  /* 0x0000040808137981 */ /* 0x002ea4000c1e1900 */
[----:B--2---:R-:W-:-:S02]  /*05e0*/  FFMA R19, R4, R19, R25 ;  /* 0x0000001304137223 */ /* 0x004fc40000000019 */
[----:B------:R-:W2:Y:S04]  /*05f0*/  LDG.E R25, desc[UR8][R10.64+0x8] ;  /* 0x000008080a197981 */ /* 0x000ea8000c1e1900 */
[----:B------:R1:W-:Y:S04]  /*0600*/  STG.E desc[UR8][R10.64+0x4], R19 ;  /* 0x000004130a007986 */ /* 0x0003e8000c101908 */
[----:B---3--:R-:W2:Y:S02]  /*0610*/  LDG.E R21, desc[UR8][R8.64+0x8] ;  /* 0x0000080808157981 */ /* 0x008ea4000c1e1900 */
[----:B--2---:R-:W-:-:S02]  /*0620*/  FFMA R21, R4, R21, R25 ;  /* 0x0000001504157223 */ /* 0x004fc40000000019 */
        /* <DEDUP_REMOVED lines=14> */
[----:B---3--:R-:W2:Y:S01]  /*0710*/  LDG.E R21, desc[UR8][R8.64+0x18] ;  /* 0x0000180808157981 */ /* 0x008ea2000c1e1900 */
[----:B------:R-:W-:-:S04]  /*0720*/  IADD3 R14, P1, PT, R14, -0x8, RZ ;  /* 0xfffffff80e0e7810 */ /* 0x000fc80007f3e0ff */
[----:B------:R-:W-:Y:S01]  /*0730*/  IADD3.X R12, PT, PT, R12, -0x1, RZ, P1, !PT ;  /* 0xffffffff0c0c7810 */ /* 0x000fe20000ffe4ff */
[----:B--2---:R-:W-:Y:S02]  /*0740*/  FFMA R21, R4, R21, R25 ;  /* 0x0000001504157223 */ /* 0x004fe40000000019 */
[----:B------:R-:W2:Y:S04]  /*0750*/  LDG.E R25, desc[UR8][R10.64+0x1c] ;  /* 0x00001c080a197981 */ /* 0x000ea8000c1e1900 */
[----:B------:R1:W-:Y:S04]  /*0760*/  STG.E desc[UR8][R10.64+0x18], R21 ;  /* 0x000018150a007986 */ /* 0x0003e8000c101908 */
[----:B----4-:R3:W2:Y:S01]  /*0770*/  LDG.E R23, desc[UR8][R8.64+0x1c] ;  /* 0x00001c0808177981 */ /* 0x0106a2000c1e1900 */
[----:B------:R-:W-:-:S04]  /*0780*/  ISETP.NE.U32.AND P1, PT, R14, RZ, PT ;  /* 0x000000ff0e00720c */ /* 0x000fc80003f25070 */
[----:B------:R-:W-:Y:S01]  /*0790*/  ISETP.NE.AND.EX P1, PT, R12, RZ, PT, P1 ;  /* 0x000000ff0c00720c */ /* 0x000fe20003f25310 */
[----:B------:R-:W-:Y:S01]  /*07a0*/  UIADD3 UR4, UP0, UPT, UR4, 0x10, URZ ;  /* 0x0000001004047890 */ /* 0x000fe2000ff1e0ff */
[----:B0-----:R-:W-:Y:S02]  /*07b0*/  IADD3 R17, P2, PT, R10, 0x40, RZ ;  /* 0x000000400a117810 */ /* 0x001fe40007f5e0ff */
[----:B---3--:R-:W-:Y:S01]  /*07c0*/  IADD3 R8, P3, PT, R8, 0x40, RZ ;  /* 0x0000004008087810 */ /* 0x008fe20007f7e0ff */
[----:B------:R-:W-:Y:S02]  /*07d0*/  UIADD3.X UR5, UPT, UPT, URZ, UR5, URZ, UP0, !UPT ;  /* 0x00000005ff057290 */ /* 0x000fe400087fe4ff */
[----:B------:R-:W-:Y:S02]  /*07e0*/  IMAD.X R18, RZ, RZ, R11, P2 ;  /* 0x000000ffff127224 */ /* 0x000fe400010e060b */
[----:B------:R-:W-:Y:S02]  /*07f0*/  IMAD.X R9, RZ, RZ, R9, P3 ;  /* 0x000000ffff097224 */ /* 0x000fe400018e0609 */
[----:B--2---:R-:W-:-:S05]  /*0800*/  FFMA R23, R4, R23, R25 ;  /* 0x0000001704177223 */ /* 0x004fca0000000019 */
[----:B------:R1:W-:Y:S01]  /*0810*/  STG.E desc[UR8][R10.64+0x1c], R23 ;  /* 0x00001c170a007986 */ /* 0x0003e2000c101908 */
[----:B------:R-:W-:Y:S05]  /*0820*/  @P1 BRA `(.L_x_1) ;  /* 0xfffffff800cc1947 */ /* 0x000fea000383ffff */
.L_x_0:
[----:B------:R-:W-:Y:S05]  /*0830*/  @!P0 EXIT ;  /* 0x000000000000894d */ /* 0x000fea0003800000 */
[----:B------:R-:W2:Y:S01]  /*0840*/  LDCU.64 UR6, c[0x0][0x390] ;  /* 0x00007200ff0677ac */ /* 0x000ea20008000a00 */
[----:B------:R-:W-:Y:S02]  /*0850*/  ISETP.GE.U32.AND P1, PT, R16, 0x4, PT ;  /* 0x000000041000780c */ /* 0x000fe40003f26070 */
[----:B------:R-:W-:Y:S01]  /*0860*/  LOP3.LUT R7, R5, 0x3, RZ, 0xc0, !PT ;  /* 0x0000000305077812 */ /* 0x000fe200078ec0ff */
[----:B------:R-:W3:Y:S01]  /*0870*/  LDCU.64 UR10, c[0x0][0x388] ;  /* 0x00007100ff0a77ac */ /* 0x000ee20008000a00 */
[----:B------:R-:W-:Y:S02]  /*0880*/  ISETP.GE.U32.AND.EX P1, PT, RZ, RZ, PT, P1 ;  /* 0x000000ffff00720c */ /* 0x000fe40003f26110 */
[----:B------:R-:W-:-:S04]  /*0890*/  ISETP.NE.U32.AND P0, PT, R7, RZ, PT ;  /* 0x000000ff0700720c */ /* 0x000fc80003f05070 */
[----:B------:R-:W-:Y:S02]  /*08a0*/  ISETP.NE.AND.EX P0, PT, RZ, RZ, PT, P0 ;  /* 0x000000ffff00720c */ /* 0x000fe40003f05300 */
[----:B--2---:R-:W-:Y:S02]  /*08b0*/  LEA R3, P2, R6, UR6, 0x2 ;  /* 0x0000000606037c11 */ /* 0x004fe4000f8410ff */
[----:B---3--:R-:W-:Y:S02]  /*08c0*/  LEA R5, P3, R2, UR10, 0x2 ;  /* 0x0000000a02057c11 */ /* 0x008fe4000f8610ff */
[----:B------:R-:W-:Y:S02]  /*08d0*/  LEA.HI.X R6, R6, UR7, R13, 0x2, P2 ;  /* 0x0000000706067c11 */ /* 0x000fe400090f140d */
[----:B------:R-:W-:Y:S01]  /*08e0*/  LEA.HI.X R2, R2, UR11, R15, 0x2, P3 ;  /* 0x0000000b02027c11 */ /* 0x000fe200098f140f */
[----:B------:R-:W-:Y:S08]  /*08f0*/  @!P1 BRA `(.L_x_2) ;  /* 0x0000000400809947 */ /* 0x000ff00003800000 */
[----:B------:R-:W-:Y:S02]  /*0900*/  USHF.L.U32 UR7, UR4, 0x2, URZ ;  /* 0x0000000204077899 */ /* 0x000fe400080006ff */
[----:B------:R-:W-:-:S04]  /*0910*/  USHF.L.U64.HI UR10, UR4, 0x2, UR5 ;  /* 0x00000002040a7899 */ /* 0x000fc80008010205 */
[----:B-1----:R-:W-:Y:S02]  /*0920*/  IADD3 R10, P1, PT, R5, UR7, RZ ;  /* 0x00000007050a7c10 */ /* 0x002fe4000ff3e0ff */
[----:B------:R-:W-:Y:S02]  /*0930*/  IADD3 R12, P2, PT, R3, UR7, RZ ;  /* 0x00000007030c7c10 */ /* 0x000fe4000ff5e0ff */
[----:B------:R-:W-:Y:S02]  /*0940*/  IADD3.X R11, PT, PT, R2, UR10, RZ, P1, !PT ;  /* 0x0000000a020b7c10 */ /* 0x000fe40008ffe4ff */
[----:B------:R-:W-:-:S04]  /*0950*/  IADD3.X R13, PT, PT, R6, UR10, RZ, P2, !PT ;  /* 0x0000000a060d7c10 */ /* 0x000fc800097fe4ff */
[----:B------:R-:W2:Y:S04]  /*0960*/  LDG.E R11, desc[UR8][R10.64] ;  /* 0x000000080a0b7981 */ /* 0x000ea8000c1e1900 */
[----:B------:R-:W2:Y:S01]  /*0970*/  LDG.E R17, desc[UR8][R12.64] ;  /* 0x000000080c117981 */ /* 0x000ea2000c1e1900 */
[----:B------:R-:W-:-:S04]  /*0980*/  UIADD3 UR5, UP0, UPT, UR7, 0x4, URZ ;  /* 0x0000000407057890 */ /* 0x000fc8000ff1e0ff */
[----:B------:R-:W-:Y:S02]  /*0990*/  UIADD3.X UR6, UPT, UPT, URZ, UR10, URZ, UP0, !UPT ;  /* 0x0000000aff067290 */ /* 0x000fe400087fe4ff */
[----:B------:R-:W-:Y:S02]  /*09a0*/  ULOP3.LUT UR5, UR5, 0xfffffffc, URZ, 0xc0, !UPT ;  /* 0xfffffffc05057892 */ /* 0x000fe4000f8ec0ff */
[----:B------:R-:W-:-:S04]  /*09b0*/  ULOP3.LUT UR6, UR6, 0x3, URZ, 0xc0, !UPT ;  /* 0x0000000306067892 */ /* 0x000fc8000f8ec0ff */
[----:B------:R-:W-:Y:S02]  /*09c0*/  IADD3 R14, P1, PT, R5, UR5, RZ ;  /* 0x00000005050e7c10 */ /* 0x000fe4000ff3e0ff */
[----:B0-----:R-:W-:Y:S02]  /*09d0*/  IADD3 R8, P2, PT, R3, UR5, RZ ;  /* 0x0000000503087c10 */ /* 0x001fe4000ff5e0ff */
[----:B------:R-:W-:Y:S02]  /*09e0*/  IADD3.X R15, PT, PT, R2, UR6, RZ, P1, !PT ;  /* 0x00000006020f7c10 */ /* 0x000fe40008ffe4ff */
[----:B------:R-:W-:Y:S01]  /*09f0*/  IADD3.X R9, PT, PT, R6, UR6, RZ, P2, !PT ;  /* 0x0000000606097c10 */ /* 0x000fe200097fe4ff */
[----:B--2--5:R-:W-:-:S05]  /*0a00*/  FFMA R19, R4, R11, R17 ;  /* 0x0000000b04137223 */ /* 0x024fca0000000011 */
[----:B------:R0:W-:Y:S04]  /*0a10*/  STG.E desc[UR8][R12.64], R19 ;  /* 0x000000130c007986 */ /* 0x0001e8000c101908 */
[----:B------:R-:W2:Y:S04]  /*0a20*/  LDG.E R15, desc[UR8][R14.64] ;  /* 0x000000080e0f7981 */ /* 0x000ea8000c1e1900 */
[----:B------:R-:W2:Y:S01]  /*0a30*/  LDG.E R21, desc[UR8][R8.64] ;  /* 0x0000000808157981 */ /* 0x000ea2000c1e1900 */
[----:B------:R-:W-:-:S04]  /*0a40*/  UIADD3 UR5, UP0, UPT, UR7, 0x8, URZ ;  /* 0x0000000807057890 */ /* 0x000fc8000ff1e0ff */
[----:B------:R-:W-:Y:S02]  /*0a50*/  UIADD3.X UR6, UPT, UPT, URZ, UR10, URZ, UP0, !UPT ;  /* 0x0000000aff067290 */ /* 0x000fe400087fe4ff */
[----:B------:R-:W-:Y:S02]  /*0a60*/  ULOP3.LUT UR5, UR5, 0xfffffffc, URZ, 0xc0, !UPT ;  /* 0xfffffffc05057892 */ /* 0x000fe4000f8ec0ff */
[----:B------:R-:W-:-:S04]  /*0a70*/  ULOP3.LUT UR6, UR6, 0x3, URZ, 0xc0, !UPT ;  /* 0x0000000306067892 */ /* 0x000fc8000f8ec0ff */
[----:B------:R-:W-:Y:S02]  /*0a80*/  IADD3 R16, P1, PT, R5, UR5, RZ ;  /* 0x0000000505107c10 */ /* 0x000fe4000ff3e0ff */
[----:B------:R-:W-:Y:S02]  /*0a90*/  IADD3 R10, P2, PT, R3, UR5, RZ ;  /* 0x00000005030a7c10 */ /* 0x000fe4000ff5e0ff */
[----:B------:R-:W-:Y:S02]  /*0aa0*/  IADD3.X R17, PT, PT, R2, UR6, RZ, P1, !PT ;  /* 0x0000000602117c10 */ /* 0x000fe40008ffe4ff */
[----:B------:R-:W-:Y:S01]  /*0ab0*/  IADD3.X R11, PT, PT, R6, UR6, RZ, P2, !PT ;  /* 0x00000006060b7c10 */ /* 0x000fe200097fe4ff */
[----:B--2---:R-:W-:-:S05]  /*0ac0*/  FFMA R21, R4, R15, R21 ;  /* 0x0000000f04157223 */ /* 0x004fca0000000015 */
[----:B------:R1:W-:Y:S04]  /*0ad0*/  STG.E desc[UR8][R8.64], R21 ;  /* 0x0000001508007986 */ /* 0x0003e8000c101908 */
[----:B------:R-:W2:Y:S04]  /*0ae0*/  LDG.E R17, desc[UR8][R16.64] ;  /* 0x0000000810117981 */ /* 0x000ea8000c1e1900 */
[----:B0-----:R-:W2:Y:S01]  /*0af0*/  LDG.E R19, desc[UR8][R10.64] ;  /* 0x000000080a137981 */ /* 0x001ea2000c1e1900 */
        /* <DEDUP_REMOVED lines=11> */
[----:B-1----:R-:W2:Y:S01]  /*0bb0*/  LDG.E R21, desc[UR8][R12.64] ;  /* 0x000000080c157981 */ /* 0x002ea2000c1e1900 */
        /* <DEDUP_REMOVED lines=46> */
[----:B------:R-:W3:Y:S04]  /*0ea0*/  LDG.E R15, desc[UR8][R14.64] ;  /* 0x000000080e0f7981 */ /* 0x000ee8000c1e1900 */
[----:B-1----:R-:W3:Y:S01]  /*0eb0*/  LDG.E R11, desc[UR8][R8.64] ;  /* 0x00000008080b7981 */ /* 0x002ee2000c1e1900 */
[----:B------:R-:W-:Y:S01]  /*0ec0*/  UIADD3 UR4, UPT, UPT, UR4, 0x8, URZ ;  /* 0x0000000804047890 */ /* 0x000fe2000fffe0ff */
[----:B------:R-:W-:Y:S01]  /*0ed0*/  UMOV UR5, URZ ;  /* 0x000000ff00057c82 */ /* 0x000fe20008000000 */
[----:B---3--:R-:W-:-:S05]  /*0ee0*/  FFMA R11, R4, R15, R11 ;  /* 0x0000000f040b7223 */ /* 0x008fca000000000b */
[----:B------:R2:W-:Y:S05]  /*0ef0*/  STG.E desc[UR8][R8.64], R11 ;  /* 0x0000000b08007986 */ /* 0x0005ea000c101908 */
.L_x_2:
[----:B------:R-:W-:Y:S05]  /*0f00*/  @!P0 EXIT ;  /* 0x000000000000894d */ /* 0x000fea0003800000 */
[----:B------:R-:W-:Y:S02]  /*0f10*/  ISETP.NE.U32.AND P0, PT, R7, 0x1, PT ;  /* 0x000000010700780c */ /* 0x000fe40003f05070 */
[----:B------:R-:W-:Y:S02]  /*0f20*/  LOP3.LUT P1, RZ, R0, 0x2, RZ, 0xc0, !PT ;  /* 0x0000000200ff7812 */ /* 0x000fe4000782c0ff */
[----:B------:R-:W-:-:S13]  /*0f30*/  ISETP.NE.AND.EX P0, PT, RZ, RZ, PT, P0 ;  /* 0x000000ffff00720c */ /* 0x000fda0003f05300 */
[----:B------:R-:W-:Y:S05]  /*0f40*/  @!P0 BRA `(.L_x_3) ;  /* 0x0000000000c08947 */ /* 0x000fea0003800000 */
[----:B------:R-:W-:Y:S02]  /*0f50*/  USHF.L.U32 UR6, UR4, 0x2, URZ ;  /* 0x0000000204067899 */ /* 0x000fe400080006ff */
[----:B------:R-:W-:-:S04]  /*0f60*/  USHF.L.U64.HI UR5, UR4, 0x2, UR5 ;  /* 0x0000000204057899 */ /* 0x000fc80008010205 */
[----:B-1----:R-:W-:Y:S02]  /*0f70*/  IADD3 R10, P0, PT, R5, UR6, RZ ;  /* 0x00000006050a7c10 */ /* 0x002fe4000ff1e0ff */
[----:B--2---:R-:W-:Y:S02]  /*0f80*/  IADD3 R12, P2, PT, R3, UR6, RZ ;  /* 0x00000006030c7c10 */ /* 0x004fe4000ff5e0ff */
        /* <DEDUP_REMOVED lines=40> */
[----:B------:R-:W-:Y:S01]  /*1210*/  UIADD3 UR4, UPT, UPT, UR4, 0x4, URZ ;  /* 0x0000000404047890 */ /* 0x000fe2000fffe0ff */
[----:B------:R-:W-:Y:S01]  /*1220*/  UMOV UR5, URZ ;  /* 0x000000ff00057c82 */ /* 0x000fe20008000000 */
[----:B--2---:R-:W-:-:S05]  /*1230*/  FFMA R9, R4, R13, R9 ;  /* 0x0000000d04097223 */ /* 0x004fca0000000009 */
[----:B------:R3:W-:Y:S05]  /*1240*/  STG.E desc[UR8][R14.64], R9 ;  /* 0x000000090e007986 */ /* 0x0007ea000c101908 */
.L_x_3:
[----:B------:R-:W-:Y:S05]  /*1250*/  @P1 EXIT ;  /* 0x000000000000194d */ /* 0x000fea0003800000 */
[----:B------:R-:W-:Y:S02]  /*1260*/  USHF.L.U32 UR6, UR4, 0x2, URZ ;  /* 0x0000000204067899 */ /* 0x000fe400080006ff */
[----:B------:R-:W-:-:S04]  /*1270*/  USHF.L.U64.HI UR5, UR4, 0x2, UR5 ;  /* 0x0000000204057899 */ /* 0x000fc80008010205 */
[----:B--2---:R-:W-:Y:S02]  /*1280*/  IADD3 R12, P0, PT, R5, UR6, RZ ;  /* 0x00000006050c7c10 */ /* 0x004fe4000ff1e0ff */
[----:B0-----:R-:W-:Y:S02]  /*1290*/  IADD3 R8, P1, PT, R3, UR6, RZ ;  /* 0x0000000603087c10 */ /* 0x001fe4000ff3e0ff */
[----:B------:R-:W-:Y:S02]  /*12a0*/  IADD3.X R13, PT, PT, R2, UR5, RZ, P0, !PT ;  /* 0x00000005020d7c10 */ /* 0x000fe400087fe4ff */
[----:B---3--:R-:W-:-:S04]  /*12b0*/  IADD3.X R9, PT, PT, R6, UR5, RZ, P1, !PT ;  /* 0x0000000506097c10 */ /* 0x008fc80008ffe4ff */
[----:B------:R-:W2:Y:S04]  /*12c0*/  LDG.E R13, desc[UR8][R12.64] ;  /* 0x000000080c0d7981 */ /* 0x000ea8000c1e1900 */
[----:B------:R-:W2:Y:S01]  /*12d0*/  LDG.E R7, desc[UR8][R8.64] ;  /* 0x0000000808077981 */ /* 0x000ea2000c1e1900 */
[----:B------:R-:W-:-:S04]  /*12e0*/  UIADD3 UR4, UP0, UPT, UR6, 0x4, URZ ;  /* 0x0000000406047890 */ /* 0x000fc8000ff1e0ff */
[----:B------:R-:W-:Y:S02]  /*12f0*/  UIADD3.X UR5, UPT, UPT, URZ, UR5, URZ, UP0, !UPT ;  /* 0x00000005ff057290 */ /* 0x000fe400087fe4ff */
[----:B------:R-:W-:Y:S02]  /*1300*/  ULOP3.LUT UR4, UR4, 0xfffffffc, URZ, 0xc0, !UPT ;  /* 0xfffffffc04047892 */ /* 0x000fe4000f8ec0ff */
[----:B------:R-:W-:-:S04]  /*1310*/  ULOP3.LUT UR5, UR5, 0x3, URZ, 0xc0, !UPT ;  /* 0x0000000305057892 */ /* 0x000fc8000f8ec0ff */
[----:B------:R-:W-:Y:S02]  /*1320*/  IADD3 R14, P0, PT, R5, UR4, RZ ;  /* 0x00000004050e7c10 */ /* 0x000fe4000ff1e0ff */
[----:B-1----:R-:W-:Y:S02]  /*1330*/  IADD3 R10, P1, PT, R3, UR4, RZ ;  /* 0x00000004030a7c10 */ /* 0x002fe4000ff3e0ff */
[----:B------:R-:W-:Y:S02]  /*1340*/  IADD3.X R15, PT, PT, R2, UR5, RZ, P0, !PT ;  /* 0x00000005020f7c10 */ /* 0x000fe400087fe4ff */
[----:B------:R-:W-:Y:S01]  /*1350*/  IADD3.X R11, PT, PT, R6, UR5, RZ, P1, !PT ;  /* 0x00000005060b7c10 */ /* 0x000fe20008ffe4ff */
[----:B--2--5:R-:W-:-:S05]  /*1360*/  FFMA R7, R4, R13, R7 ;  /* 0x0000000d04077223 */ /* 0x024fca0000000007 */
[----:B------:R-:W-:Y:S04]  /*1370*/  STG.E desc[UR8][R8.64], R7 ;  /* 0x0000000708007986 */ /* 0x000fe8000c101908 */
[----:B------:R-:W2:Y:S04]  /*1380*/  LDG.E R15, desc[UR8][R14.64] ;  /* 0x000000080e0f7981 */ /* 0x000ea8000c1e1900 */
[----:B------:R-:W2:Y:S02]  /*1390*/  LDG.E R3, desc[UR8][R10.64] ;  /* 0x000000080a037981 */ /* 0x000ea4000c1e1900 */
[----:B--2---:R-:W-:-:S05]  /*13a0*/  FFMA R3, R4, R15, R3 ;  /* 0x0000000f04037223 */ /* 0x004fca0000000003 */
[----:B------:R-:W-:Y:S01]  /*13b0*/  STG.E desc[UR8][R10.64], R3 ;  /* 0x000000030a007986 */ /* 0x000fe2000c101908 */
[----:B------:R-:W-:Y:S05]  /*13c0*/  EXIT ;  /* 0x000000000000794d */ /* 0x000fea0003800000 */
.L_x_4:
[----:B------:R-:W-:-:S00]  /*13d0*/  BRA `(.L_x_4) ;  /* 0xfffffffc00fc7947 */ /* 0x000fc0000383ffff */
[----:B------:R-:W-:-:S00]  /*13e0*/  NOP ;  /* 0x0000000000007918 */ /* 0x000fc00000000000 */
        /* <DEDUP_REMOVED lines=9> */
.L_x_5:


//--------------------- .nv.shared.reserved.0     --------------------------
	.section	.nv.shared.reserved.0,"aw",@nobits
	.weak		__nv_reservedSMEM_offset_0_alias
	.size		__nv_reservedSMEM_offset_0_alias, 0, 64
	.other		__nv_reservedSMEM_offset_0_alias,@"STO_CUDA_RESERVED_SHARED STV_DEFAULT"
__nv_reservedSMEM_offset_0_alias:
	.zero		0
	.zero		64


//--------------------- .nv.constant0._Z8myKernelPKfS0_Pfm --------------------------
	.section	.nv.constant0._Z8myKernelPKfS0_Pfm,"a",@progbits
	.sectionflags	@""
	.align	4
.nv.constant0._Z8myKernelPKfS0_Pfm:
	.zero		928


//--------------------- SYMBOLS --------------------------

	.type		.nv.reservedSmem.offset0,@object
	.size		.nv.reservedSmem.offset0,0x4
